//
// Generated by NVIDIA NVVM Compiler
//
// Compiler Build ID: CL-36424714
// Cuda compilation tools, release 13.0, V13.0.88
// Based on NVVM 20.0.0
//

.version 9.0
.target sm_100
.address_size 64

	// .globl	_Z11blur_kernelPKhPhiii

.visible .entry _Z11blur_kernelPKhPhiii(
	.param .u64 .ptr .align 1 _Z11blur_kernelPKhPhiii_param_0,
	.param .u64 .ptr .align 1 _Z11blur_kernelPKhPhiii_param_1,
	.param .u32 _Z11blur_kernelPKhPhiii_param_2,
	.param .u32 _Z11blur_kernelPKhPhiii_param_3,
	.param .u32 _Z11blur_kernelPKhPhiii_param_4
)
{
	.reg .pred 	%p<12>;
	.reg .b16 	%rs<13>;
	.reg .b32 	%r<24>;
	.reg .b32 	%f<66>;
	.reg .b64 	%rd<15>;

	ld.param.u64 	%rd3, [_Z11blur_kernelPKhPhiii_param_0];
	ld.param.u64 	%rd2, [_Z11blur_kernelPKhPhiii_param_1];
	ld.param.u32 	%r9, [_Z11blur_kernelPKhPhiii_param_2];
	ld.param.u32 	%r10, [_Z11blur_kernelPKhPhiii_param_3];
	cvta.to.global.u64 	%rd1, %rd3;
	mov.u32 	%r11, %ntid.x;
	mov.u32 	%r12, %ctaid.x;
	mov.u32 	%r13, %tid.x;
	mad.lo.s32 	%r1, %r11, %r12, %r13;
	add.s32 	%r2, %r9, -1;
	setp.gt.u32 	%p1, %r1, %r2;
	@%p1 bra 	$L__BB0_11;
	mov.u32 	%r14, %ntid.y;
	mov.u32 	%r15, %ctaid.y;
	mov.u32 	%r16, %tid.y;
	mad.lo.s32 	%r3, %r14, %r15, %r16;
	add.s32 	%r4, %r10, -1;
	setp.gt.u32 	%p2, %r3, %r4;
	@%p2 bra 	$L__BB0_11;
	mad.lo.s32 	%r17, %r9, %r3, %r1;
	mul.lo.s32 	%r5, %r17, 3;
	setp.lt.s32 	%p3, %r1, 1;
	setp.lt.s32 	%p4, %r3, %r4;
	mad.lo.s32 	%r18, %r9, 3, %r5;
	selp.b32 	%r6, %r18, -1, %p4;
	setp.lt.s32 	%p5, %r1, %r2;
	add.s32 	%r19, %r5, 3;
	selp.b32 	%r7, %r19, -1, %p5;
	setp.gt.u32 	%p6, %r3, 1;
	mad.lo.s32 	%r20, %r9, -6, %r18;
	selp.b32 	%r8, %r20, -1, %p6;
	setp.eq.s32 	%p7, %r5, 2;
	or.pred  	%p8, %p3, %p7;
	mov.f32 	%f54, 0f7FC00000;
	mov.f32 	%f55, %f54;
	mov.f32 	%f56, %f54;
	mov.f32 	%f57, %f54;
	@%p8 bra 	$L__BB0_4;
	cvt.s64.s32 	%rd4, %r5;
	add.s64 	%rd5, %rd1, %rd4;
	ld.global.u8 	%rs1, [%rd5+-3];
	cvt.rn.f32.u16 	%f34, %rs1;
	add.f32 	%f54, %f34, 0f7FC00000;
	ld.global.u8 	%rs2, [%rd5+-2];
	cvt.rn.f32.u16 	%f35, %rs2;
	add.f32 	%f55, %f35, 0f7FC00000;
	ld.global.u8 	%rs3, [%rd5+-1];
	cvt.rn.f32.u16 	%f36, %rs3;
	add.f32 	%f56, %f36, 0f7FC00000;
	mov.f32 	%f37, 0f7FC00000;
	add.f32 	%f57, %f37, 0f3F800000;
$L__BB0_4:
	setp.eq.s32 	%p9, %r6, -1;
	@%p9 bra 	$L__BB0_6;
	cvt.s64.s32 	%rd6, %r6;
	add.s64 	%rd7, %rd1, %rd6;
	ld.global.u8 	%rs4, [%rd7];
	cvt.rn.f32.u16 	%f38, %rs4;
	add.f32 	%f54, %f54, %f38;
	ld.global.u8 	%rs5, [%rd7+1];
	cvt.rn.f32.u16 	%f39, %rs5;
	add.f32 	%f55, %f55, %f39;
	ld.global.u8 	%rs6, [%rd7+2];
	cvt.rn.f32.u16 	%f40, %rs6;
	add.f32 	%f56, %f56, %f40;
	add.f32 	%f57, %f57, 0f3F800000;
$L__BB0_6:
	setp.eq.s32 	%p10, %r7, -1;
	@%p10 bra 	$L__BB0_8;
	cvt.s64.s32 	%rd8, %r7;
	add.s64 	%rd9, %rd1, %rd8;
	ld.global.u8 	%rs7, [%rd9];
	cvt.rn.f32.u16 	%f41, %rs7;
	add.f32 	%f54, %f54, %f41;
	ld.global.u8 	%rs8, [%rd9+1];
	cvt.rn.f32.u16 	%f42, %rs8;
	add.f32 	%f55, %f55, %f42;
	ld.global.u8 	%rs9, [%rd9+2];
	cvt.rn.f32.u16 	%f43, %rs9;
	add.f32 	%f56, %f56, %f43;
	add.f32 	%f57, %f57, 0f3F800000;
$L__BB0_8:
	setp.eq.s32 	%p11, %r8, -1;
	@%p11 bra 	$L__BB0_10;
	cvt.s64.s32 	%rd10, %r8;
	add.s64 	%rd11, %rd1, %rd10;
	ld.global.u8 	%rs10, [%rd11];
	cvt.rn.f32.u16 	%f44, %rs10;
	add.f32 	%f54, %f54, %f44;
	ld.global.u8 	%rs11, [%rd11+1];
	cvt.rn.f32.u16 	%f45, %rs11;
	add.f32 	%f55, %f55, %f45;
	ld.global.u8 	%rs12, [%rd11+2];
	cvt.rn.f32.u16 	%f46, %rs12;
	add.f32 	%f56, %f56, %f46;
	add.f32 	%f57, %f57, 0f3F800000;
$L__BB0_10:
	div.rn.f32 	%f47, %f54, %f57;
	cvt.rzi.u32.f32 	%r21, %f47;
	cvt.s64.s32 	%rd12, %r5;
	cvta.to.global.u64 	%rd13, %rd2;
	add.s64 	%rd14, %rd13, %rd12;
	st.global.u8 	[%rd14], %r21;
	div.rn.f32 	%f48, %f55, %f57;
	cvt.rzi.u32.f32 	%r22, %f48;
	st.global.u8 	[%rd14+1], %r22;
	div.rn.f32 	%f49, %f56, %f57;
	cvt.rzi.u32.f32 	%r23, %f49;
	st.global.u8 	[%rd14+2], %r23;
$L__BB0_11:
	ret;

}


// ===== COMPILED SASS (sm_100) =====

	.target	sm_100

	.elftype	@"ET_EXEC"


//--------------------- .note.nv.tkinfo           --------------------------
	.section	.note.nv.tkinfo,"",@"SHT_NOTE"
	.sectionflags	@"SHF_NOTE_NV_TKINFO"
	.tkinfo
        /*0018*/ 	.word	0x00000002
        /*0030*/ 	.string	""
        /*0030*/ 	.string	"ptxas"
        /*0030*/ 	.string	"Cuda compilation tools, release 13.0, V13.0.88"
        /*0030*/ 	.string	"Build cuda_13.0.r13.0/compiler.36424714_0"
        /*0030*/ 	.string	"-arch sm_100 -m 64 "



//--------------------- .note.nv.cuinfo           --------------------------
	.section	.note.nv.cuinfo,"",@"SHT_NOTE"
	.sectionflags	@"SHF_NOTE_NV_CUINFO"
        /*0018*/ 	.short	0x0002
        /*001a*/ 	.short	0x0064
        /*001c*/ 	.short	0x0082
	.zero		2


//--------------------- .nv.info                  --------------------------
	.section	.nv.info,"",@"SHT_CUDA_INFO"
	.align	4


	//----- nvinfo : EIATTR_REGCOUNT
	.align		4
        /*0000*/ 	.byte	0x04, 0x2f
        /*0002*/ 	.short	(.L_1 - .L_0)
	.align		4
.L_0:
        /*0004*/ 	.word	index@(_Z11blur_kernelPKhPhiii)
        /*0008*/ 	.word	0x0000001a


	//----- nvinfo : EIATTR_FRAME_SIZE
	.align		4
.L_1:
        /*000c*/ 	.byte	0x04, 0x11
        /*000e*/ 	.short	(.L_3 - .L_2)
	.align		4
.L_2:
        /*0010*/ 	.word	index@($__internal_0_$__cuda_sm3x_div_rn_noftz_f32_slowpath)
        /*0014*/ 	.word	0x00000000


	//----- nvinfo : EIATTR_FRAME_SIZE
	.align		4
.L_3:
        /*0018*/ 	.byte	0x04, 0x11
        /*001a*/ 	.short	(.L_5 - .L_4)
	.align		4
.L_4:
        /*001c*/ 	.word	index@(_Z11blur_kernelPKhPhiii)
        /*0020*/ 	.word	0x00000000


	//----- nvinfo : EIATTR_MIN_STACK_SIZE
	.align		4
.L_5:
        /*0024*/ 	.byte	0x04, 0x12
        /*0026*/ 	.short	(.L_7 - .L_6)
	.align		4
.L_6:
        /*0028*/ 	.word	index@(_Z11blur_kernelPKhPhiii)
        /*002c*/ 	.word	0x00000000
.L_7:


//--------------------- .nv.compat                --------------------------
	.section	.nv.compat,"",@"SHT_CUDA_COMPAT_INFO"
	.align	4
        /*0000*/ 	.byte	0x02, 0x09, 0x00, 0x00, 0x02, 0x02, 0x01, 0x00, 0x02, 0x05, 0x05, 0x00, 0x03, 0x07, 0x01, 0x01
        /*0010*/ 	.byte	0x02, 0x03, 0x00, 0x00, 0x02, 0x06, 0x01, 0x00, 0x04, 0x0b, 0x08, 0x00, 0x01, 0x00, 0x00, 0x00
        /*0020*/ 	.byte	0x00, 0x00, 0x00, 0x00


//--------------------- .nv.info._Z11blur_kernelPKhPhiii --------------------------
	.section	.nv.info._Z11blur_kernelPKhPhiii,"",@"SHT_CUDA_INFO"
	.sectionflags	@""
	.align	4


	//----- nvinfo : EIATTR_CUDA_API_VERSION
	.align		4
        /*0000*/ 	.byte	0x04, 0x37
        /*0002*/ 	.short	(.L_9 - .L_8)
.L_8:
        /*0004*/ 	.word	0x00000082


	//----- nvinfo : EIATTR_KPARAM_INFO
	.align		4
.L_9:
        /*0008*/ 	.byte	0x04, 0x17
        /*000a*/ 	.short	(.L_11 - .L_10)
.L_10:
        /*000c*/ 	.word	0x00000000
        /*0010*/ 	.short	0x0004
        /*0012*/ 	.short	0x0018
        /*0014*/ 	.byte	0x00, 0xf0, 0x11, 0x00


	//----- nvinfo : EIATTR_KPARAM_INFO
	.align		4
.L_11:
        /*0018*/ 	.byte	0x04, 0x17
        /*001a*/ 	.short	(.L_13 - .L_12)
.L_12:
        /*001c*/ 	.word	0x00000000
        /*0020*/ 	.short	0x0003
        /*0022*/ 	.short	0x0014
        /*0024*/ 	.byte	0x00, 0xf0, 0x11, 0x00


	//----- nvinfo : EIATTR_KPARAM_INFO
	.align		4
.L_13:
        /*0028*/ 	.byte	0x04, 0x17
        /*002a*/ 	.short	(.L_15 - .L_14)
.L_14:
        /*002c*/ 	.word	0x00000000
        /*0030*/ 	.short	0x0002
        /*0032*/ 	.short	0x0010
        /*0034*/ 	.byte	0x00, 0xf0, 0x11, 0x00


	//----- nvinfo : EIATTR_KPARAM_INFO
	.align		4
.L_15:
        /*0038*/ 	.byte	0x04, 0x17
        /*003a*/ 	.short	(.L_17 - .L_16)
.L_16:
        /*003c*/ 	.word	0x00000000
        /*0040*/ 	.short	0x0001
        /*0042*/ 	.short	0x0008
        /*0044*/ 	.byte	0x00, 0xf5, 0x21, 0x00


	//----- nvinfo : EIATTR_KPARAM_INFO
	.align		4
.L_17:
        /*0048*/ 	.byte	0x04, 0x17
        /*004a*/ 	.short	(.L_19 - .L_18)
.L_18:
        /*004c*/ 	.word	0x00000000
        /*0050*/ 	.short	0x0000
        /*0052*/ 	.short	0x0000
        /*0054*/ 	.byte	0x00, 0xf5, 0x21, 0x00


	//----- nvinfo : EIATTR_SPARSE_MMA_MASK
	.align		4
.L_19:
        /*0058*/ 	.byte	0x03, 0x50
        /*005a*/ 	.short	0x0000


	//----- nvinfo : EIATTR_MAXREG_COUNT
	.align		4
        /*005c*/ 	.byte	0x03, 0x1b
        /*005e*/ 	.short	0x00ff


	//----- nvinfo : EIATTR_MERCURY_ISA_VERSION
	.align		4
        /*0060*/ 	.byte	0x03, 0x5f
        /*0062*/ 	.short	0x0101


	//----- nvinfo : EIATTR_VRC_CTA_INIT_COUNT
	.align		4
        /*0064*/ 	.byte	0x02, 0x4a
	.zero		1
	.zero		1


	//----- nvinfo : EIATTR_EXIT_INSTR_OFFSETS
	.align		4
        /*0068*/ 	.byte	0x04, 0x1c
        /*006a*/ 	.short	(.L_21 - .L_20)


	//   ....[0]....
.L_20:
        /*006c*/ 	.word	0x00000080


	//   ....[1]....
        /*0070*/ 	.word	0x00000100


	//   ....[2]....
        /*0074*/ 	.word	0x000008f0


	//----- nvinfo : EIATTR_CRS_STACK_SIZE
	.align		4
.L_21:
        /*0078*/ 	.byte	0x04, 0x1e
        /*007a*/ 	.short	(.L_23 - .L_22)
.L_22:
        /*007c*/ 	.word	0x00000000


	//----- nvinfo : EIATTR_CBANK_PARAM_SIZE
	.align		4
.L_23:
        /*0080*/ 	.byte	0x03, 0x19
        /*0082*/ 	.short	0x001c


	//----- nvinfo : EIATTR_PARAM_CBANK
	.align		4
        /*0084*/ 	.byte	0x04, 0x0a
        /*0086*/ 	.short	(.L_25 - .L_24)
	.align		4
.L_24:
        /*0088*/ 	.word	index@(.nv.constant0._Z11blur_kernelPKhPhiii)
        /*008c*/ 	.short	0x0380
        /*008e*/ 	.short	0x001c


	//----- nvinfo : EIATTR_SW_WAR
	.align		4
.L_25:
        /*0090*/ 	.byte	0x04, 0x36
        /*0092*/ 	.short	(.L_27 - .L_26)
.L_26:
        /*0094*/ 	.word	0x00000008
.L_27:


//--------------------- .nv.callgraph             --------------------------
	.section	.nv.callgraph,"",@"SHT_CUDA_CALLGRAPH"
	.align	4
	.sectionentsize	8
	.align		4
        /*0000*/ 	.word	0x00000000
	.align		4
        /*0004*/ 	.word	0xffffffff
	.align		4
        /*0008*/ 	.word	0x00000000
	.align		4
        /*000c*/ 	.word	0xfffffffe
	.align		4
        /*0010*/ 	.word	0x00000000
	.align		4
        /*0014*/ 	.word	0xfffffffd
	.align		4
        /*0018*/ 	.word	0x00000000
	.align		4
        /*001c*/ 	.word	0xfffffffc


//--------------------- .text._Z11blur_kernelPKhPhiii --------------------------
	.section	.text._Z11blur_kernelPKhPhiii,"ax",@progbits
	.align	128
        .global         _Z11blur_kernelPKhPhiii
        .type           _Z11blur_kernelPKhPhiii,@function
        .size           _Z11blur_kernelPKhPhiii,(.L_x_18 - _Z11blur_kernelPKhPhiii)
        .other          _Z11blur_kernelPKhPhiii,@"STO_CUDA_ENTRY STV_DEFAULT"
_Z11blur_kernelPKhPhiii:
.text._Z11blur_kernelPKhPhiii:
[----:B------:R-:W-:Y:S01]  /*0000*/  LDC R1, c[0x0][0x37c] ;  /* 0x0000df00ff017b82 */ /* 0x000fe20000000800 */
[----:B------:R-:W0:Y:S07]  /*0010*/  S2R R0, SR_CTAID.X ;  /* 0x0000000000007919 */ /* 0x000e2e0000002500 */
[----:B------:R-:W1:Y:S01]  /*0020*/  LDC R7, c[0x0][0x390] ;  /* 0x0000e400ff077b82 */ /* 0x000e620000000800 */
[----:B------:R-:W0:Y:S01]  /*0030*/  LDCU UR4, c[0x0][0x360] ;  /* 0x00006c00ff0477ac */ /* 0x000e220008000800 */
[----:B------:R-:W0:Y:S02]  /*0040*/  S2R R3, SR_TID.X ;  /* 0x0000000000037919 */ /* 0x000e240000002100 */
[----:B0-----:R-:W-:-:S02]  /*0050*/  IMAD R0, R0, UR4, R3 ;  /* 0x0000000400007c24 */ /* 0x001fc4000f8e0203 */
[----:B-1----:R-:W-:-:S05]  /*0060*/  VIADD R3, R7, 0xffffffff ;  /* 0xffffffff07037836 */ /* 0x002fca0000000000 */
[----:B------:R-:W-:-:S13]  /*0070*/  ISETP.GT.U32.AND P0, PT, R0, R3, PT ;  /* 0x000000030000720c */ /* 0x000fda0003f04070 */
[----:B------:R-:W-:Y:S05]  /*0080*/  @P0 EXIT ;  /* 0x000000000000094d */ /* 0x000fea0003800000 */
[----:B------:R-:W0:Y:S01]  /*0090*/  S2R R5, SR_CTAID.Y ;  /* 0x0000000000057919 */ /* 0x000e220000002600 */
[----:B------:R-:W1:Y:S01]  /*00a0*/  LDCU UR4, c[0x0][0x394] ;  /* 0x00007280ff0477ac */ /* 0x000e620008000800 */
[----:B------:R-:W0:Y:S01]  /*00b0*/  S2R R2, SR_TID.Y ;  /* 0x0000000000027919 */ /* 0x000e220000002200 */
[----:B------:R-:W0:Y:S01]  /*00c0*/  LDCU UR5, c[0x0][0x364] ;  /* 0x00006c80ff0577ac */ /* 0x000e220008000800 */
[----:B-1----:R-:W-:Y:S01]  /*00d0*/  UIADD3 UR4, UPT, UPT, UR4, -0x1, URZ ;  /* 0xffffffff04047890 */ /* 0x002fe2000fffe0ff */
[----:B0-----:R-:W-:-:S05]  /*00e0*/  IMAD R5, R5, UR5, R2 ;  /* 0x0000000505057c24 */ /* 0x001fca000f8e0202 */
[----:B------:R-:W-:-:S13]  /*00f0*/  ISETP.GT.U32.AND P0, PT, R5, UR4, PT ;  /* 0x0000000405007c0c */ /* 0x000fda000bf04070 */
[----:B------:R-:W-:Y:S05]  /*0100*/  @P0 EXIT ;  /* 0x000000000000094d */ /* 0x000fea0003800000 */
[C---:B------:R-:W-:Y:S01]  /*0110*/  IMAD R4, R5.reuse, R7, R0 ;  /* 0x0000000705047224 */ /* 0x040fe200078e0200 */
[----:B------:R-:W-:Y:S01]  /*0120*/  ISETP.GE.AND P1, PT, R5, UR4, PT ;  /* 0x0000000405007c0c */ /* 0x000fe2000bf26270 */
[----:B------:R-:W0:Y:S01]  /*0130*/  LDCU.64 UR4, c[0x0][0x358] ;  /* 0x00006b00ff0477ac */ /* 0x000e220008000a00 */
[----:B------:R-:W-:Y:S01]  /*0140*/  ISETP.GE.AND P2, PT, R0, R3, PT ;  /* 0x000000030000720c */ /* 0x000fe20003f46270 */
[----:B------:R-:W-:-:S04]  /*0150*/  IMAD R4, R4, 0x3, RZ ;  /* 0x0000000304047824 */ /* 0x000fc800078e02ff */
[----:B------:R-:W-:Y:S01]  /*0160*/  IMAD R2, R7, 0x3, R4 ;  /* 0x0000000307027824 */ /* 0x000fe200078e0204 */
[C---:B------:R-:W-:Y:S01]  /*0170*/  ISETP.NE.AND P0, PT, R4.reuse, 0x2, PT ;  /* 0x000000020400780c */ /* 0x040fe20003f05270 */
[----:B------:R-:W-:-:S03]  /*0180*/  VIADD R3, R4, 0x3 ;  /* 0x0000000304037836 */ /* 0x000fc60000000000 */
[----:B------:R-:W-:Y:S02]  /*0190*/  ISETP.LT.OR P0, PT, R0, 0x1, !P0 ;  /* 0x000000010000780c */ /* 0x000fe40004701670 */
[----:B------:R-:W-:Y:S01]  /*01a0*/  SEL R0, R2, 0xffffffff, !P1 ;  /* 0xffffffff02007807 */ /* 0x000fe20004800000 */
[----:B------:R-:W-:Y:S01]  /*01b0*/  IMAD R2, R7, -0x6, R2 ;  /* 0xfffffffa07027824 */ /* 0x000fe200078e0202 */
[----:B------:R-:W-:Y:S02]  /*01c0*/  ISETP.GT.U32.AND P1, PT, R5, 0x1, PT ;  /* 0x000000010500780c */ /* 0x000fe40003f24070 */
[----:B------:R-:W-:Y:S02]  /*01d0*/  SEL R5, R3, 0xffffffff, !P2 ;  /* 0xffffffff03057807 */ /* 0x000fe40005000000 */
[----:B------:R-:W-:Y:S02]  /*01e0*/  ISETP.NE.AND P3, PT, R0, -0x1, PT ;  /* 0xffffffff0000780c */ /* 0x000fe40003f65270 */
[----:B------:R-:W-:-:S02]  /*01f0*/  SEL R10, R2, 0xffffffff, P1 ;  /* 0xffffffff020a7807 */ /* 0x000fc40000800000 */
[----:B------:R-:W-:Y:S01]  /*0200*/  ISETP.NE.AND P1, PT, R5, -0x1, PT ;  /* 0xffffffff0500780c */ /* 0x000fe20003f25270 */
[----:B------:R-:W1:Y:S01]  /*0210*/  @!P0 LDC.64 R22, c[0x0][0x380] ;  /* 0x0000e000ff168b82 */ /* 0x000e620000000a00 */
[----:B------:R-:W-:-:S07]  /*0220*/  ISETP.NE.AND P2, PT, R10, -0x1, PT ;  /* 0xffffffff0a00780c */ /* 0x000fce0003f45270 */
[----:B------:R-:W2:Y:S08]  /*0230*/  @P3 LDC.64 R8, c[0x0][0x380] ;  /* 0x0000e000ff083b82 */ /* 0x000eb00000000a00 */
[----:B------:R-:W3:Y:S08]  /*0240*/  @P1 LDC.64 R6, c[0x0][0x380] ;  /* 0x0000e000ff061b82 */ /* 0x000ef00000000a00 */
[----:B------:R-:W4:Y:S01]  /*0250*/  @P2 LDC.64 R2, c[0x0][0x380] ;  /* 0x0000e000ff022b82 */ /* 0x000f220000000a00 */
[----:B-1----:R-:W-:-:S04]  /*0260*/  @!P0 IADD3 R22, P4, PT, R4, R22, RZ ;  /* 0x0000001604168210 */ /* 0x002fc80007f9e0ff */
[----:B------:R-:W-:Y:S02]  /*0270*/  @!P0 LEA.HI.X.SX32 R23, R4, R23, 0x1, P4 ;  /* 0x0000001704178211 */ /* 0x000fe400020f0eff */
[----:B--2---:R-:W-:-:S03]  /*0280*/  @P3 IADD3 R8, P4, PT, R0, R8, RZ ;  /* 0x0000000800083210 */ /* 0x004fc60007f9e0ff */
[----:B0-----:R-:W2:Y:S01]  /*0290*/  @!P0 LDG.E.U8 R20, desc[UR4][R22.64+-0x3] ;  /* 0xfffffd0416148981 */ /* 0x001ea2000c1e1100 */
[----:B------:R-:W-:-:S03]  /*02a0*/  @P3 LEA.HI.X.SX32 R9, R0, R9, 0x1, P4 ;  /* 0x0000000900093211 */ /* 0x000fc600020f0eff */
[----:B------:R-:W5:Y:S01]  /*02b0*/  @!P0 LDG.E.U8 R21, desc[UR4][R22.64+-0x2] ;  /* 0xfffffe0416158981 */ /* 0x000f62000c1e1100 */
[----:B---3--:R-:W-:-:S03]  /*02c0*/  @P1 IADD3 R6, P5, PT, R5, R6, RZ ;  /* 0x0000000605061210 */ /* 0x008fc60007fbe0ff */
[----:B------:R-:W3:Y:S01]  /*02d0*/  @P3 LDG.E.U8 R0, desc[UR4][R8.64] ;  /* 0x0000000408003981 */ /* 0x000ee2000c1e1100 */
[----:B------:R-:W-:-:S03]  /*02e0*/  @P1 LEA.HI.X.SX32 R7, R5, R7, 0x1, P5 ;  /* 0x0000000705071211 */ /* 0x000fc600028f0eff */
[----:B------:R0:W5:Y:S01]  /*02f0*/  @!P0 LDG.E.U8 R18, desc[UR4][R22.64+-0x1] ;  /* 0xffffff0416128981 */ /* 0x000162000c1e1100 */
[----:B----4-:R-:W-:-:S03]  /*0300*/  @P2 IADD3 R2, P4, PT, R10, R2, RZ ;  /* 0x000000020a022210 */ /* 0x010fc60007f9e0ff */
[----:B------:R-:W4:Y:S01]  /*0310*/  @P1 LDG.E.U8 R19, desc[UR4][R6.64] ;  /* 0x0000000406131981 */ /* 0x000f22000c1e1100 */
[----:B------:R-:W-:-:S03]  /*0320*/  @P2 LEA.HI.X.SX32 R3, R10, R3, 0x1, P4 ;  /* 0x000000030a032211 */ /* 0x000fc600020f0eff */
[----:B------:R-:W5:Y:S04]  /*0330*/  @P3 LDG.E.U8 R16, desc[UR4][R8.64+0x2] ;  /* 0x0000020408103981 */ /* 0x000f68000c1e1100 */
[----:B------:R-:W5:Y:S04]  /*0340*/  @P2 LDG.E.U8 R10, desc[UR4][R2.64] ;  /* 0x00000004020a2981 */ /* 0x000f68000c1e1100 */
[----:B------:R1:W5:Y:S04]  /*0350*/  @P3 LDG.E.U8 R17, desc[UR4][R8.64+0x1] ;  /* 0x0000010408113981 */ /* 0x000368000c1e1100 */
[----:B------:R-:W5:Y:S04]  /*0360*/  @P1 LDG.E.U8 R12, desc[UR4][R6.64+0x1] ;  /* 0x00000104060c1981 */ /* 0x000f68000c1e1100 */
[----:B------:R-:W5:Y:S04]  /*0370*/  @P1 LDG.E.U8 R13, desc[UR4][R6.64+0x2] ;  /* 0x00000204060d1981 */ /* 0x000f68000c1e1100 */
[----:B------:R-:W5:Y:S04]  /*0380*/  @P2 LDG.E.U8 R11, desc[UR4][R2.64+0x1] ;  /* 0x00000104020b2981 */ /* 0x000f68000c1e1100 */
[----:B------:R1:W5:Y:S01]  /*0390*/  @P2 LDG.E.U8 R15, desc[UR4][R2.64+0x2] ;  /* 0x00000204020f2981 */ /* 0x000362000c1e1100 */
[----:B------:R-:W-:-:S02]  /*03a0*/  IMAD.MOV.U32 R14, RZ, RZ, 0x7fc00000 ;  /* 0x7fc00000ff0e7424 */ /* 0x000fc400078e00ff */
[----:B------:R-:W-:Y:S02]  /*03b0*/  IMAD.MOV.U32 R5, RZ, RZ, 0x7fc00000 ;  /* 0x7fc00000ff057424 */ /* 0x000fe400078e00ff */
[----:B------:R-:W-:-:S04]  /*03c0*/  @!P0 FADD R5, R14, 1 ;  /* 0x3f8000000e058421 */ /* 0x000fc80000000000 */
[----:B------:R-:W-:-:S04]  /*03d0*/  @P3 FADD R5, R5, 1 ;  /* 0x3f80000005053421 */ /* 0x000fc80000000000 */
[----:B------:R-:W-:-:S04]  /*03e0*/  @P1 FADD R5, R5, 1 ;  /* 0x3f80000005051421 */ /* 0x000fc80000000000 */
[----:B------:R-:W-:-:S04]  /*03f0*/  @P2 FADD R5, R5, 1 ;  /* 0x3f80000005052421 */ /* 0x000fc80000000000 */
[----:B0-----:R-:W0:Y:S01]  /*0400*/  MUFU.RCP R22, R5 ;  /* 0x0000000500167308 */ /* 0x001e220000001000 */
[----:B-1----:R-:W-:Y:S02]  /*0410*/  IMAD.MOV.U32 R8, RZ, RZ, 0x7fc00000 ;  /* 0x7fc00000ff087424 */ /* 0x002fe400078e00ff */
[----:B------:R-:W-:Y:S01]  /*0420*/  IMAD.MOV.U32 R2, RZ, RZ, 0x7fc00000 ;  /* 0x7fc00000ff027424 */ /* 0x000fe200078e00ff */
[----:B------:R-:W-:Y:S01]  /*0430*/  BSSY.RECONVERGENT B0, `(.L_x_0) ;  /* 0x0000025000007945 */ /* 0x000fe20003800200 */
[----:B0-----:R-:W-:Y:S01]  /*0440*/  FFMA R7, R22, -R5, 1 ;  /* 0x3f80000016077423 */ /* 0x001fe20000000805 */
[----:B--2---:R-:W-:-:S05]  /*0450*/  @!P0 I2FP.F32.U32 R20, R20 ;  /* 0x0000001400148245 */ /* 0x004fca0000201000 */
[----:B------:R-:W-:Y:S01]  /*0460*/  @!P0 FADD R14, R20, +QNAN ;  /* 0x7fc00000140e8421 */ /* 0x000fe20000000000 */
[----:B---3--:R-:W-:-:S05]  /*0470*/  @P3 I2FP.F32.U32 R3, R0 ;  /* 0x0000000000033245 */ /* 0x008fca0000201000 */
[----:B------:R-:W-:Y:S01]  /*0480*/  @P3 FADD R14, R14, R3 ;  /* 0x000000030e0e3221 */ /* 0x000fe20000000000 */
[----:B----4-:R-:W-:Y:S02]  /*0490*/  @P1 I2FP.F32.U32 R19, R19 ;  /* 0x0000001300131245 */ /* 0x010fe40000201000 */
[----:B-----5:R-:W-:-:S03]  /*04a0*/  @!P0 I2FP.F32.U32 R21, R21 ;  /* 0x0000001500158245 */ /* 0x020fc60000201000 */
[----:B------:R-:W-:Y:S01]  /*04b0*/  @P1 FADD R14, R14, R19 ;  /* 0x000000130e0e1221 */ /* 0x000fe20000000000 */
[----:B------:R-:W-:Y:S02]  /*04c0*/  @P2 I2FP.F32.U32 R9, R10 ;  /* 0x0000000a00092245 */ /* 0x000fe40000201000 */
[----:B------:R-:W-:-:S03]  /*04d0*/  @!P0 I2FP.F32.U32 R18, R18 ;  /* 0x0000001200128245 */ /* 0x000fc60000201000 */
[----:B------:R-:W-:Y:S01]  /*04e0*/  @P2 FADD R14, R14, R9 ;  /* 0x000000090e0e2221 */ /* 0x000fe20000000000 */
[----:B------:R-:W-:Y:S01]  /*04f0*/  @!P0 FADD R8, R21, +QNAN ;  /* 0x7fc0000015088421 */ /* 0x000fe20000000000 */
[----:B------:R-:W-:Y:S02]  /*0500*/  @!P0 FADD R2, R18, +QNAN ;  /* 0x7fc0000012028421 */ /* 0x000fe40000000000 */
[----:B------:R-:W0:Y:S01]  /*0510*/  FCHK P0, R14, R5 ;  /* 0x000000050e007302 */ /* 0x000e220000000000 */
[----:B------:R-:W-:Y:S01]  /*0520*/  @P3 I2FP.F32.U32 R3, R16 ;  /* 0x0000001000033245 */ /* 0x000fe20000201000 */
[----:B------:R-:W-:Y:S01]  /*0530*/  FFMA R0, R22, R7, R22 ;  /* 0x0000000716007223 */ /* 0x000fe20000000016 */
[----:B------:R-:W-:Y:S02]  /*0540*/  @P3 I2FP.F32.U32 R17, R17 ;  /* 0x0000001100113245 */ /* 0x000fe40000201000 */
[----:B------:R-:W-:Y:S01]  /*0550*/  @P1 I2FP.F32.U32 R7, R12 ;  /* 0x0000000c00071245 */ /* 0x000fe20000201000 */
[----:B------:R-:W-:Y:S01]  /*0560*/  @P3 FADD R2, R2, R3 ;  /* 0x0000000302023221 */ /* 0x000fe20000000000 */
[----:B------:R-:W-:Y:S01]  /*0570*/  @P1 I2FP.F32.U32 R13, R13 ;  /* 0x0000000d000d1245 */ /* 0x000fe20000201000 */
[----:B------:R-:W-:Y:S01]  /*0580*/  @P3 FADD R8, R8, R17 ;  /* 0x0000001108083221 */ /* 0x000fe20000000000 */
[----:B------:R-:W-:Y:S01]  /*0590*/  FFMA R3, R0, R14, RZ ;  /* 0x0000000e00037223 */ /* 0x000fe200000000ff */
[----:B------:R-:W-:-:S02]  /*05a0*/  @P2 I2FP.F32.U32 R11, R11 ;  /* 0x0000000b000b2245 */ /* 0x000fc40000201000 */
[----:B------:R-:W-:Y:S01]  /*05b0*/  @P2 I2FP.F32.U32 R15, R15 ;  /* 0x0000000f000f2245 */ /* 0x000fe20000201000 */
[----:B------:R-:W-:Y:S01]  /*05c0*/  @P1 FADD R8, R8, R7 ;  /* 0x0000000708081221 */ /* 0x000fe20000000000 */
[----:B------:R-:W-:Y:S01]  /*05d0*/  FFMA R6, R3, -R5, R14 ;  /* 0x8000000503067223 */ /* 0x000fe2000000000e */
[----:B------:R-:W-:Y:S02]  /*05e0*/  @P1 FADD R2, R2, R13 ;  /* 0x0000000d02021221 */ /* 0x000fe40000000000 */
[----:B------:R-:W-:Y:S01]  /*05f0*/  @P2 FADD R8, R8, R11 ;  /* 0x0000000b08082221 */ /* 0x000fe20000000000 */
[----:B------:R-:W-:Y:S01]  /*0600*/  FFMA R3, R0, R6, R3 ;  /* 0x0000000600037223 */ /* 0x000fe20000000003 */
[----:B------:R-:W-:Y:S01]  /*0610*/  @P2 FADD R2, R2, R15 ;  /* 0x0000000f02022221 */ /* 0x000fe20000000000 */
[----:B0-----:R-:W-:Y:S06]  /*0620*/  @!P0 BRA `(.L_x_1) ;  /* 0x0000000000148947 */ /* 0x001fec0003800000 */
[----:B------:R-:W-:Y:S01]  /*0630*/  IMAD.MOV.U32 R0, RZ, RZ, R14 ;  /* 0x000000ffff007224 */ /* 0x000fe200078e000e */
[----:B------:R-:W-:Y:S01]  /*0640*/  MOV R10, 0x670 ;  /* 0x00000670000a7802 */ /* 0x000fe20000000f00 */
[----:B------:R-:W-:-:S07]  /*0650*/  IMAD.MOV.U32 R3, RZ, RZ, R5 ;  /* 0x000000ffff037224 */ /* 0x000fce00078e0005 */
[----:B------:R-:W-:Y:S05]  /*0660*/  CALL.REL.NOINC `($__internal_0_$__cuda_sm3x_div_rn_noftz_f32_slowpath) ;  /* 0x0000000000a47944 */ /* 0x000fea0003c00000 */
[----:B------:R-:W-:-:S07]  /*0670*/  IMAD.MOV.U32 R3, RZ, RZ, R0 ;  /* 0x000000ffff037224 */ /* 0x000fce00078e0000 */
.L_x_1:
[----:B------:R-:W-:Y:S05]  /*0680*/  BSYNC.RECONVERGENT B0 ;  /* 0x0000000000007941 */ /* 0x000fea0003800200 */
.L_x_0:
[----:B------:R-:W0:Y:S01]  /*0690*/  LDCU.64 UR6, c[0x0][0x388] ;  /* 0x00007100ff0677ac */ /* 0x000e220008000a00 */
[----:B------:R-:W-:Y:S01]  /*06a0*/  F2I.U32.TRUNC.NTZ R3, R3 ;  /* 0x0000000300037305 */ /* 0x000fe2000020f000 */
[----:B------:R-:W-:Y:S07]  /*06b0*/  BSSY.RECONVERGENT B0, `(.L_x_2) ;  /* 0x0000011000007945 */ /* 0x000fee0003800200 */
[----:B------:R-:W1:Y:S01]  /*06c0*/  MUFU.RCP R0, R5 ;  /* 0x0000000500007308 */ /* 0x000e620000001000 */
[----:B0-----:R-:W-:-:S04]  /*06d0*/  IADD3 R6, P0, PT, R4, UR6, RZ ;  /* 0x0000000604067c10 */ /* 0x001fc8000ff1e0ff */
[----:B------:R-:W-:Y:S01]  /*06e0*/  LEA.HI.X.SX32 R7, R4, UR7, 0x1, P0 ;  /* 0x0000000704077c11 */ /* 0x000fe200080f0eff */
[----:B-1----:R-:W-:-:S04]  /*06f0*/  FFMA R9, R0, -R5, 1 ;  /* 0x3f80000000097423 */ /* 0x002fc80000000805 */
[----:B------:R0:W-:Y:S03]  /*0700*/  STG.E.U8 desc[UR4][R6.64], R3 ;  /* 0x0000000306007986 */ /* 0x0001e6000c101104 */
[----:B------:R-:W1:Y:S01]  /*0710*/  FCHK P0, R8, R5 ;  /* 0x0000000508007302 */ /* 0x000e620000000000 */
[----:B------:R-:W-:-:S04]  /*0720*/  FFMA R0, R0, R9, R0 ;  /* 0x0000000900007223 */ /* 0x000fc80000000000 */
[----:B------:R-:W-:-:S04]  /*0730*/  FFMA R9, R0, R8, RZ ;  /* 0x0000000800097223 */ /* 0x000fc800000000ff */
[----:B------:R-:W-:-:S04]  /*0740*/  FFMA R4, R9, -R5, R8 ;  /* 0x8000000509047223 */ /* 0x000fc80000000008 */
[----:B------:R-:W-:Y:S01]  /*0750*/  FFMA R4, R0, R4, R9 ;  /* 0x0000000400047223 */ /* 0x000fe20000000009 */
[----:B01----:R-:W-:Y:S06]  /*0760*/  @!P0 BRA `(.L_x_3) ;  /* 0x0000000000148947 */ /* 0x003fec0003800000 */
[----:B------:R-:W-:Y:S01]  /*0770*/  IMAD.MOV.U32 R0, RZ, RZ, R8 ;  /* 0x000000ffff007224 */ /* 0x000fe200078e0008 */
[----:B------:R-:W-:Y:S01]  /*0780*/  MOV R10, 0x7b0 ;  /* 0x000007b0000a7802 */ /* 0x000fe20000000f00 */
[----:B------:R-:W-:-:S07]  /*0790*/  IMAD.MOV.U32 R3, RZ, RZ, R5 ;  /* 0x000000ffff037224 */ /* 0x000fce00078e0005 */
[----:B------:R-:W-:Y:S05]  /*07a0*/  CALL.REL.NOINC `($__internal_0_$__cuda_sm3x_div_rn_noftz_f32_slowpath) ;  /* 0x0000000000547944 */ /* 0x000fea0003c00000 */
[----:B------:R-:W-:-:S07]  /*07b0*/  IMAD.MOV.U32 R4, RZ, RZ, R0 ;  /* 0x000000ffff047224 */ /* 0x000fce00078e0000 */
.L_x_3:
[----:B------:R-:W-:Y:S05]  /*07c0*/  BSYNC.RECONVERGENT B0 ;  /* 0x0000000000007941 */ /* 0x000fea0003800200 */
.L_x_2:
[----:B------:R-:W0:Y:S01]  /*07d0*/  F2I.U32.TRUNC.NTZ R3, R4 ;  /* 0x0000000400037305 */ /* 0x000e22000020f000 */
[----:B------:R-:W-:Y:S07]  /*07e0*/  BSSY.RECONVERGENT B0, `(.L_x_4) ;  /* 0x000000e000007945 */ /* 0x000fee0003800200 */
[----:B------:R-:W1:Y:S01]  /*07f0*/  MUFU.RCP R0, R5 ;  /* 0x0000000500007308 */ /* 0x000e620000001000 */
[----:B0-----:R0:W-:Y:S07]  /*0800*/  STG.E.U8 desc[UR4][R6.64+0x1], R3 ;  /* 0x0000010306007986 */ /* 0x0011ee000c101104 */
[----:B------:R-:W2:Y:S01]  /*0810*/  FCHK P0, R2, R5 ;  /* 0x0000000502007302 */ /* 0x000ea20000000000 */
[----:B-1----:R-:W-:-:S04]  /*0820*/  FFMA R9, R0, -R5, 1 ;  /* 0x3f80000000097423 */ /* 0x002fc80000000805 */
[----:B------:R-:W-:-:S04]  /*0830*/  FFMA R0, R0, R9, R0 ;  /* 0x0000000900007223 */ /* 0x000fc80000000000 */
[----:B------:R-:W-:-:S04]  /*0840*/  FFMA R9, R0, R2, RZ ;  /* 0x0000000200097223 */ /* 0x000fc800000000ff */
[----:B------:R-:W-:-:S04]  /*0850*/  FFMA R8, R9, -R5, R2 ;  /* 0x8000000509087223 */ /* 0x000fc80000000002 */
[----:B------:R-:W-:Y:S01]  /*0860*/  FFMA R0, R0, R8, R9 ;  /* 0x0000000800007223 */ /* 0x000fe20000000009 */
[----:B0-2---:R-:W-:Y:S06]  /*0870*/  @!P0 BRA `(.L_x_5) ;  /* 0x0000000000108947 */ /* 0x005fec0003800000 */
[----:B------:R-:W-:Y:S01]  /*0880*/  IMAD.MOV.U32 R0, RZ, RZ, R2 ;  /* 0x000000ffff007224 */ /* 0x000fe200078e0002 */
[----:B------:R-:W-:Y:S01]  /*0890*/  MOV R10, 0x8c0 ;  /* 0x000008c0000a7802 */ /* 0x000fe20000000f00 */
[----:B------:R-:W-:-:S07]  /*08a0*/  IMAD.MOV.U32 R3, RZ, RZ, R5 ;  /* 0x000000ffff037224 */ /* 0x000fce00078e0005 */
[----:B------:R-:W-:Y:S05]  /*08b0*/  CALL.REL.NOINC `($__internal_0_$__cuda_sm3x_div_rn_noftz_f32_slowpath) ;  /* 0x0000000000107944 */ /* 0x000fea0003c00000 */
.L_x_5:
[----:B------:R-:W-:Y:S05]  /*08c0*/  BSYNC.RECONVERGENT B0 ;  /* 0x0000000000007941 */ /* 0x000fea0003800200 */
.L_x_4:
[----:B------:R-:W0:Y:S02]  /*08d0*/  F2I.U32.TRUNC.NTZ R3, R0 ;  /* 0x0000000000037305 */ /* 0x000e24000020f000 */
[----:B0-----:R-:W-:Y:S01]  /*08e0*/  STG.E.U8 desc[UR4][R6.64+0x2], R3 ;  /* 0x0000020306007986 */ /* 0x001fe2000c101104 */
[----:B------:R-:W-:Y:S05]  /*08f0*/  EXIT ;  /* 0x000000000000794d */ /* 0x000fea0003800000 */
        .weak           $__internal_0_$__cuda_sm3x_div_rn_noftz_f32_slowpath
        .type           $__internal_0_$__cuda_sm3x_div_rn_noftz_f32_slowpath,@function
        .size           $__internal_0_$__cuda_sm3x_div_rn_noftz_f32_slowpath,(.L_x_18 - $__internal_0_$__cuda_sm3x_div_rn_noftz_f32_slowpath)
$__internal_0_$__cuda_sm3x_div_rn_noftz_f32_slowpath:
[----:B------:R-:W-:Y:S01]  /*0900*/  SHF.R.U32.HI R11, RZ, 0x17, R3 ;  /* 0x00000017ff0b7819 */ /* 0x000fe20000011603 */
[----:B------:R-:W-:Y:S01]  /*0910*/  BSSY.RECONVERGENT B1, `(.L_x_6) ;  /* 0x0000062000017945 */ /* 0x000fe20003800200 */
[----:B------:R-:W-:Y:S02]  /*0920*/  SHF.R.U32.HI R9, RZ, 0x17, R0 ;  /* 0x00000017ff097819 */ /* 0x000fe40000011600 */
[----:B------:R-:W-:Y:S02]  /*0930*/  LOP3.LUT R11, R11, 0xff, RZ, 0xc0, !PT ;  /* 0x000000ff0b0b7812 */ /* 0x000fe400078ec0ff */
[----:B------:R-:W-:-:S03]  /*0940*/  LOP3.LUT R14, R9, 0xff, RZ, 0xc0, !PT ;  /* 0x000000ff090e7812 */ /* 0x000fc600078ec0ff */
[----:B------:R-:W-:Y:S02]  /*0950*/  VIADD R13, R11, 0xffffffff ;  /* 0xffffffff0b0d7836 */ /* 0x000fe40000000000 */
[----:B------:R-:W-:-:S03]  /*0960*/  VIADD R12, R14, 0xffffffff ;  /* 0xffffffff0e0c7836 */ /* 0x000fc60000000000 */
[----:B------:R-:W-:-:S04]  /*0970*/  ISETP.GT.U32.AND P0, PT, R13, 0xfd, PT ;  /* 0x000000fd0d00780c */ /* 0x000fc80003f04070 */
[----:B------:R-:W-:-:S13]  /*0980*/  ISETP.GT.U32.OR P0, PT, R12, 0xfd, P0 ;  /* 0x000000fd0c00780c */ /* 0x000fda0000704470 */
[----:B------:R-:W-:Y:S01]  /*0990*/  @!P0 IMAD.MOV.U32 R9, RZ, RZ, RZ ;  /* 0x000000ffff098224 */ /* 0x000fe200078e00ff */
[----:B------:R-:W-:Y:S06]  /*09a0*/  @!P0 BRA `(.L_x_7) ;  /* 0x00000000005c8947 */ /* 0x000fec0003800000 */
[----:B------:R-:W-:Y:S02]  /*09b0*/  FSETP.GTU.FTZ.AND P0, PT, |R0|, +INF , PT ;  /* 0x7f8000000000780b */ /* 0x000fe40003f1c200 */
[----:B------:R-:W-:-:S04]  /*09c0*/  FSETP.GTU.FTZ.AND P1, PT, |R3|, +INF , PT ;  /* 0x7f8000000300780b */ /* 0x000fc80003f3c200 */
[----:B------:R-:W-:-:S13]  /*09d0*/  PLOP3.LUT P0, PT, P0, P1, PT, 0xf8, 0x8f ;  /* 0x00000000008f781c */ /* 0x000fda0000703f70 */
[----:B------:R-:W-:Y:S05]  /*09e0*/  @P0 BRA `(.L_x_8) ;  /* 0x00000004004c0947 */ /* 0x000fea0003800000 */
[----:B------:R-:W-:-:S13]  /*09f0*/  LOP3.LUT P0, RZ, R3, 0x7fffffff, R0, 0xc8, !PT ;  /* 0x7fffffff03ff7812 */ /* 0x000fda000780c800 */
[----:B------:R-:W-:Y:S05]  /*0a00*/  @!P0 BRA `(.L_x_9) ;  /* 0x00000004003c8947 */ /* 0x000fea0003800000 */
[C---:B------:R-:W-:Y:S02]  /*0a10*/  FSETP.NEU.FTZ.AND P0, PT, |R0|.reuse, +INF , PT ;  /* 0x7f8000000000780b */ /* 0x040fe40003f1d200 */
[----:B------:R-:W-:Y:S02]  /*0a20*/  FSETP.NEU.FTZ.AND P2, PT, |R3|, +INF , PT ;  /* 0x7f8000000300780b */ /* 0x000fe40003f5d200 */
[----:B------:R-:W-:-:S11]  /*0a30*/  FSETP.NEU.FTZ.AND P1, PT, |R0|, +INF , PT ;  /* 0x7f8000000000780b */ /* 0x000fd60003f3d200 */
[----:B------:R-:W-:Y:S05]  /*0a40*/  @!P2 BRA !P0, `(.L_x_9) ;  /* 0x00000004002ca947 */ /* 0x000fea0004000000 */
[----:B------:R-:W-:-:S04]  /*0a50*/  LOP3.LUT P0, RZ, R0, 0x7fffffff, RZ, 0xc0, !PT ;  /* 0x7fffffff00ff7812 */ /* 0x000fc8000780c0ff */
[----:B------:R-:W-:-:S13]  /*0a60*/  PLOP3.LUT P0, PT, P2, P0, PT, 0x2f, 0xf2 ;  /* 0x0000000000f2781c */ /* 0x000fda0001700577 */
[----:B------:R-:W-:Y:S05]  /*0a70*/  @P0 BRA `(.L_x_10) ;  /* 0x0000000400180947 */ /* 0x000fea0003800000 */
[----:B------:R-:W-:-:S04]  /*0a80*/  LOP3.LUT P0, RZ, R3, 0x7fffffff, RZ, 0xc0, !PT ;  /* 0x7fffffff03ff7812 */ /* 0x000fc8000780c0ff */
[----:B------:R-:W-:-:S13]  /*0a90*/  PLOP3.LUT P0, PT, P1, P0, PT, 0x2f, 0xf2 ;  /* 0x0000000000f2781c */ /* 0x000fda0000f00577 */
[----:B------:R-:W-:Y:S05]  /*0aa0*/  @P0 BRA `(.L_x_11) ;  /* 0x0000000400000947 */ /* 0x000fea0003800000 */
[----:B------:R-:W-:Y:S02]  /*0ab0*/  ISETP.GE.AND P0, PT, R12, RZ, PT ;  /* 0x000000ff0c00720c */ /* 0x000fe40003f06270 */
[----:B------:R-:W-:-:S11]  /*0ac0*/  ISETP.GE.AND P1, PT, R13, RZ, PT ;  /* 0x000000ff0d00720c */ /* 0x000fd60003f26270 */
[----:B------:R-:W-:Y:S02]  /*0ad0*/  @P0 IMAD.MOV.U32 R9, RZ, RZ, RZ ;  /* 0x000000ffff090224 */ /* 0x000fe400078e00ff */
[----:B------:R-:W-:Y:S01]  /*0ae0*/  @!P0 FFMA R0, R0, 1.84467440737095516160e+19, RZ ;  /* 0x5f80000000008823 */ /* 0x000fe200000000ff */
[----:B------:R-:W-:Y:S02]  /*0af0*/  @!P0 IMAD.MOV.U32 R9, RZ, RZ, -0x40 ;  /* 0xffffffc0ff098424 */ /* 0x000fe400078e00ff */
[----:B------:R-:W-:Y:S02]  /*0b00*/  @!P1 FFMA R3, R3, 1.84467440737095516160e+19, RZ ;  /* 0x5f80000003039823 */ /* 0x000fe400000000ff */
[----:B------:R-:W-:-:S07]  /*0b10*/  @!P1 VIADD R9, R9, 0x40 ;  /* 0x0000004009099836 */ /* 0x000fce0000000000 */
.L_x_7:
[----:B------:R-:W-:Y:S01]  /*0b20*/  LEA R12, R11, 0xc0800000, 0x17 ;  /* 0xc08000000b0c7811 */ /* 0x000fe200078eb8ff */
[----:B------:R-:W-:Y:S04]  /*0b30*/  BSSY.RECONVERGENT B2, `(.L_x_12) ;  /* 0x0000036000027945 */ /* 0x000fe80003800200 */
[----:B------:R-:W-:Y:S02]  /*0b40*/  IMAD.IADD R12, R3, 0x1, -R12 ;  /* 0x00000001030c7824 */ /* 0x000fe400078e0a0c */
[----:B------:R-:W-:Y:S02]  /*0b50*/  VIADD R3, R14, 0xffffff81 ;  /* 0xffffff810e037836 */ /* 0x000fe40000000000 */
[----:B------:R0:W1:Y:S01]  /*0b60*/  MUFU.RCP R13, R12 ;  /* 0x0000000c000d7308 */ /* 0x0000620000001000 */
[----:B------:R-:W-:Y:S01]  /*0b70*/  FADD.FTZ R15, -R12, -RZ ;  /* 0x800000ff0c0f7221 */ /* 0x000fe20000010100 */
[C---:B------:R-:W-:Y:S01]  /*0b80*/  IMAD R0, R3.reuse, -0x800000, R0 ;  /* 0xff80000003007824 */ /* 0x040fe200078e0200 */
[----:B0-----:R-:W-:-:S05]  /*0b90*/  IADD3 R12, PT, PT, R3, 0x7f, -R11 ;  /* 0x0000007f030c7810 */ /* 0x001fca0007ffe80b */
[----:B------:R-:W-:Y:S02]  /*0ba0*/  IMAD.IADD R12, R12, 0x1, R9 ;  /* 0x000000010c0c7824 */ /* 0x000fe400078e0209 */
[----:B-1----:R-:W-:-:S04]  /*0bb0*/  FFMA R14, R13, R15, 1 ;  /* 0x3f8000000d0e7423 */ /* 0x002fc8000000000f */
[----:B------:R-:W-:-:S04]  /*0bc0*/  FFMA R16, R13, R14, R13 ;  /* 0x0000000e0d107223 */ /* 0x000fc8000000000d */
[----:B------:R-:W-:-:S04]  /*0bd0*/  FFMA R13, R0, R16, RZ ;  /* 0x00000010000d7223 */ /* 0x000fc800000000ff */
[----:B------:R-:W-:-:S04]  /*0be0*/  FFMA R14, R15, R13, R0 ;  /* 0x0000000d0f0e7223 */ /* 0x000fc80000000000 */
[----:B------:R-:W-:-:S04]  /*0bf0*/  FFMA R13, R16, R14, R13 ;  /* 0x0000000e100d7223 */ /* 0x000fc8000000000d */
[----:B------:R-:W-:-:S04]  /*0c00*/  FFMA R14, R15, R13, R0 ;  /* 0x0000000d0f0e7223 */ /* 0x000fc80000000000 */
[----:B------:R-:W-:-:S05]  /*0c10*/  FFMA R0, R16, R14, R13 ;  /* 0x0000000e10007223 */ /* 0x000fca000000000d */
[----:B------:R-:W-:-:S04]  /*0c20*/  SHF.R.U32.HI R3, RZ, 0x17, R0 ;  /* 0x00000017ff037819 */ /* 0x000fc80000011600 */
[----:B------:R-:W-:-:S05]  /*0c30*/  LOP3.LUT R3, R3, 0xff, RZ, 0xc0, !PT ;  /* 0x000000ff03037812 */ /* 0x000fca00078ec0ff */
[----:B------:R-:W-:-:S04]  /*0c40*/  IMAD.IADD R11, R3, 0x1, R12 ;  /* 0x00000001030b7824 */ /* 0x000fc800078e020c */
[----:B------:R-:W-:-:S05]  /*0c50*/  VIADD R3, R11, 0xffffffff ;  /* 0xffffffff0b037836 */ /* 0x000fca0000000000 */
[----:B------:R-:W-:-:S13]  /*0c60*/  ISETP.GE.U32.AND P0, PT, R3, 0xfe, PT ;  /* 0x000000fe0300780c */ /* 0x000fda0003f06070 */
[----:B------:R-:W-:Y:S05]  /*0c70*/  @!P0 BRA `(.L_x_13) ;  /* 0x0000000000808947 */ /* 0x000fea0003800000 */
[----:B------:R-:W-:-:S13]  /*0c80*/  ISETP.GT.AND P0, PT, R11, 0xfe, PT ;  /* 0x000000fe0b00780c */ /* 0x000fda0003f04270 */
[----:B------:R-:W-:Y:S05]  /*0c90*/  @P0 BRA `(.L_x_14) ;  /* 0x00000000006c0947 */ /* 0x000fea0003800000 */
[----:B------:R-:W-:-:S13]  /*0ca0*/  ISETP.GE.AND P0, PT, R11, 0x1, PT ;  /* 0x000000010b00780c */ /* 0x000fda0003f06270 */
[----:B------:R-:W-:Y:S05]  /*0cb0*/  @P0 BRA `(.L_x_15) ;  /* 0x0000000000740947 */ /* 0x000fea0003800000 */
[----:B------:R-:W-:Y:S02]  /*0cc0*/  ISETP.GE.AND P0, PT, R11, -0x18, PT ;  /* 0xffffffe80b00780c */ /* 0x000fe40003f06270 */
[----:B------:R-:W-:-:S11]  /*0cd0*/  LOP3.LUT R0, R0, 0x80000000, RZ, 0xc0, !PT ;  /* 0x8000000000007812 */ /* 0x000fd600078ec0ff */
[----:B------:R-:W-:Y:S05]  /*0ce0*/  @!P0 BRA `(.L_x_15) ;  /* 0x0000000000688947 */ /* 0x000fea0003800000 */
[CCC-:B------:R-:W-:Y:S01]  /*0cf0*/  FFMA.RZ R3, R16.reuse, R14.reuse, R13.reuse ;  /* 0x0000000e10037223 */ /* 0x1c0fe2000000c00d */
[CCC-:B------:R-:W-:Y:S01]  /*0d00*/  FFMA.RM R12, R16.reuse, R14.reuse, R13.reuse ;  /* 0x0000000e100c7223 */ /* 0x1c0fe2000000400d */
[C---:B------:R-:W-:Y:S02]  /*0d10*/  ISETP.NE.AND P2, PT, R11.reuse, RZ, PT ;  /* 0x000000ff0b00720c */ /* 0x040fe40003f45270 */
[----:B------:R-:W-:Y:S02]  /*0d20*/  ISETP.NE.AND P1, PT, R11, RZ, PT ;  /* 0x000000ff0b00720c */ /* 0x000fe40003f25270 */
[----:B------:R-:W-:Y:S01]  /*0d30*/  LOP3.LUT R9, R3, 0x7fffff, RZ, 0xc0, !PT ;  /* 0x007fffff03097812 */ /* 0x000fe200078ec0ff */
[----:B------:R-:W-:Y:S01]  /*0d40*/  FFMA.RP R3, R16, R14, R13 ;  /* 0x0000000e10037223 */ /* 0x000fe2000000800d */
[----:B------:R-:W-:Y:S02]  /*0d50*/  VIADD R14, R11, 0x20 ;  /* 0x000000200b0e7836 */ /* 0x000fe40000000000 */
[----:B------:R-:W-:Y:S01]  /*0d60*/  LOP3.LUT R9, R9, 0x800000, RZ, 0xfc, !PT ;  /* 0x0080000009097812 */ /* 0x000fe200078efcff */
[----:B------:R-:W-:Y:S01]  /*0d70*/  IMAD.MOV R11, RZ, RZ, -R11 ;  /* 0x000000ffff0b7224 */ /* 0x000fe200078e0a0b */
[----:B------:R-:W-:-:S02]  /*0d80*/  FSETP.NEU.FTZ.AND P0, PT, R3, R12, PT ;  /* 0x0000000c0300720b */ /* 0x000fc40003f1d000 */
[----:B------:R-:W-:Y:S02]  /*0d90*/  SHF.L.U32 R14, R9, R14, RZ ;  /* 0x0000000e090e7219 */ /* 0x000fe400000006ff */
[----:B------:R-:W-:Y:S02]  /*0da0*/  SEL R12, R11, RZ, P2 ;  /* 0x000000ff0b0c7207 */ /* 0x000fe40001000000 */
[----:B------:R-:W-:Y:S02]  /*0db0*/  ISETP.NE.AND P1, PT, R14, RZ, P1 ;  /* 0x000000ff0e00720c */ /* 0x000fe40000f25270 */
[----:B------:R-:W-:Y:S02]  /*0dc0*/  SHF.R.U32.HI R12, RZ, R12, R9 ;  /* 0x0000000cff0c7219 */ /* 0x000fe40000011609 */
[----:B------:R-:W-:Y:S02]  /*0dd0*/  PLOP3.LUT P0, PT, P0, P1, PT, 0xf8, 0x8f ;  /* 0x00000000008f781c */ /* 0x000fe40000703f70 */
[----:B------:R-:W-:-:S02]  /*0de0*/  SHF.R.U32.HI R14, RZ, 0x1, R12 ;  /* 0x00000001ff0e7819 */ /* 0x000fc4000001160c */
[----:B------:R-:W-:-:S04]  /*0df0*/  SEL R3, RZ, 0x1, !P0 ;  /* 0x00000001ff037807 */ /* 0x000fc80004000000 */
[----:B------:R-:W-:-:S04]  /*0e00*/  LOP3.LUT R3, R3, 0x1, R14, 0xf8, !PT ;  /* 0x0000000103037812 */ /* 0x000fc800078ef80e */
[----:B------:R-:W-:-:S05]  /*0e10*/  LOP3.LUT R3, R3, R12, RZ, 0xc0, !PT ;  /* 0x0000000c03037212 */ /* 0x000fca00078ec0ff */
[----:B------:R-:W-:-:S05]  /*0e20*/  IMAD.IADD R3, R14, 0x1, R3 ;  /* 0x000000010e037824 */ /* 0x000fca00078e0203 */
[----:B------:R-:W-:Y:S01]  /*0e30*/  LOP3.LUT R0, R3, R0, RZ, 0xfc, !PT ;  /* 0x0000000003007212 */ /* 0x000fe200078efcff */
[----:B------:R-:W-:Y:S06]  /*0e40*/  BRA `(.L_x_15) ;  /* 0x0000000000107947 */ /* 0x000fec0003800000 */
.L_x_14:
[----:B------:R-:W-:-:S04]  /*0e50*/  LOP3.LUT R0, R0, 0x80000000, RZ, 0xc0, !PT ;  /* 0x8000000000007812 */ /* 0x000fc800078ec0ff */
[----:B------:R-:W-:Y:S01]  /*0e60*/  LOP3.LUT R0, R0, 0x7f800000, RZ, 0xfc, !PT ;  /* 0x7f80000000007812 */ /* 0x000fe200078efcff */
[----:B------:R-:W-:Y:S06]  /*0e70*/  BRA `(.L_x_15) ;  /* 0x0000000000047947 */ /* 0x000fec0003800000 */
.L_x_13:
[----:B------:R-:W-:-:S07]  /*0e80*/  IMAD R0, R12, 0x800000, R0 ;  /* 0x008000000c007824 */ /* 0x000fce00078e0200 */
.L_x_15:
[----:B------:R-:W-:Y:S05]  /*0e90*/  BSYNC.RECONVERGENT B2 ;  /* 0x0000000000027941 */ /* 0x000fea0003800200 */
.L_x_12:
[----:B------:R-:W-:Y:S05]  /*0ea0*/  BRA `(.L_x_16) ;  /* 0x0000000000207947 */ /* 0x000fea0003800000 */
.L_x_11:
[----:B------:R-:W-:-:S04]  /*0eb0*/  LOP3.LUT R0, R3, 0x80000000, R0, 0x48, !PT ;  /* 0x8000000003007812 */ /* 0x000fc800078e4800 */
[----:B------:R-:W-:Y:S01]  /*0ec0*/  LOP3.LUT R0, R0, 0x7f800000, RZ, 0xfc, !PT ;  /* 0x7f80000000007812 */ /* 0x000fe200078efcff */
[----:B------:R-:W-:Y:S06]  /*0ed0*/  BRA `(.L_x_16) ;  /* 0x0000000000147947 */ /* 0x000fec0003800000 */
.L_x_10:
[----:B------:R-:W-:Y:S01]  /*0ee0*/  LOP3.LUT R0, R3, 0x80000000, R0, 0x48, !PT ;  /* 0x8000000003007812 */ /* 0x000fe200078e4800 */
[----:B------:R-:W-:Y:S06]  /*0ef0*/  BRA `(.L_x_16) ;  /* 0x00000000000c7947 */ /* 0x000fec0003800000 */
.L_x_9:
[----:B------:R-:W0:Y:S01]  /*0f00*/  MUFU.RSQ R0, -QNAN ;  /* 0xffc0000000007908 */ /* 0x000e220000001400 */
[----:B------:R-:W-:Y:S05]  /*0f10*/  BRA `(.L_x_16) ;  /* 0x0000000000047947 */ /* 0x000fea0003800000 */
.L_x_8:
[----:B------:R-:W-:-:S07]  /*0f20*/  FADD.FTZ R0, R0, R3 ;  /* 0x0000000300007221 */ /* 0x000fce0000010000 */
.L_x_16:
[----:B------:R-:W-:Y:S05]  /*0f30*/  BSYNC.RECONVERGENT B1 ;  /* 0x0000000000017941 */ /* 0x000fea0003800200 */
.L_x_6:
[----:B------:R-:W-:-:S04]  /*0f40*/  IMAD.MOV.U32 R11, RZ, RZ, 0x0 ;  /* 0x00000000ff0b7424 */ /* 0x000fc800078e00ff */
[----:B0-----:R-:W-:Y:S05]  /*0f50*/  RET.REL.NODEC R10 `(_Z11blur_kernelPKhPhiii) ;  /* 0xfffffff00a287950 */ /* 0x001fea0003c3ffff */
.L_x_17:
[----:B------:R-:W-:-:S00]  /*0f60*/  BRA `(.L_x_17) ;  /* 0xfffffffc00fc7947 */ /* 0x000fc0000383ffff */
[----:B------:R-:W-:-:S00]  /*0f70*/  NOP ;  /* 0x0000000000007918 */ /* 0x000fc00000000000 */
        /* <DEDUP_REMOVED lines=8> */
.L_x_18:


//--------------------- .nv.shared.reserved.0     --------------------------
	.section	.nv.shared.reserved.0,"aw",@nobits
	.weak		__nv_reservedSMEM_offset_0_alias
	.size		__nv_reservedSMEM_offset_0_alias, 0, 64
	.other		__nv_reservedSMEM_offset_0_alias,@"STO_CUDA_RESERVED_SHARED STV_DEFAULT"
__nv_reservedSMEM_offset_0_alias:
	.zero		0
	.zero		64


//--------------------- .nv.constant0._Z11blur_kernelPKhPhiii --------------------------
	.section	.nv.constant0._Z11blur_kernelPKhPhiii,"a",@progbits
	.sectionflags	@""
	.align	4
.nv.constant0._Z11blur_kernelPKhPhiii:
	.zero		924


//--------------------- SYMBOLS --------------------------

	.type		.nv.reservedSmem.offset0,@object
	.size		.nv.reservedSmem.offset0,0x4
